.version 6.5
.target sm_30
.address_size 64

.visible .entry reg_local(
	.param .u64 input,
	.param .u64 output
)
{
    .local .align 8 .b8 local_x[8];
	.reg .u64 	    in_addr;
    .reg .u64 	    out_addr;
    .reg .b64 	    temp;

	ld.param.u64 	in_addr, [input];
    ld.param.u64 	out_addr, [output];

    ld.global.u64   temp, [in_addr];
    st.u64          [local_x], temp + 1;
    ld.u64          temp, [local_x+0];
    st.global.u64   [out_addr+0], temp;
	ret;
}

// ===== COMPILED SASS (sm_100) =====

	.target	sm_100

	.elftype	@"ET_EXEC"


//--------------------- .note.nv.tkinfo           --------------------------
	.section	.note.nv.tkinfo,"",@"SHT_NOTE"
	.sectionflags	@"SHF_NOTE_NV_TKINFO"
	.tkinfo
        /*0018*/ 	.word	0x00000002
        /*0030*/ 	.string	""
        /*0030*/ 	.string	"ptxas"
        /*0030*/ 	.string	"Cuda compilation tools, release 13.0, V13.0.88"
        /*0030*/ 	.string	"Build cuda_13.0.r13.0/compiler.36424714_0"
        /*0030*/ 	.string	"-arch sm_100 "



//--------------------- .note.nv.cuinfo           --------------------------
	.section	.note.nv.cuinfo,"",@"SHT_NOTE"
	.sectionflags	@"SHF_NOTE_NV_CUINFO"
        /*0018*/ 	.short	0x0002
        /*001a*/ 	.short	0x001e
        /*001c*/ 	.short	0x0082
	.zero		2


//--------------------- .nv.info                  --------------------------
	.section	.nv.info,"",@"SHT_CUDA_INFO"
	.align	4


	//----- nvinfo : EIATTR_REGCOUNT
	.align		4
        /*0000*/ 	.byte	0x04, 0x2f
        /*0002*/ 	.short	(.L_1 - .L_0)
	.align		4
.L_0:
        /*0004*/ 	.word	index@(reg_local)
        /*0008*/ 	.word	0x0000000a


	//----- nvinfo : EIATTR_FRAME_SIZE
	.align		4
.L_1:
        /*000c*/ 	.byte	0x04, 0x11
        /*000e*/ 	.short	(.L_3 - .L_2)
	.align		4
.L_2:
        /*0010*/ 	.word	index@(reg_local)
        /*0014*/ 	.word	0x00000008


	//----- nvinfo : EIATTR_MIN_STACK_SIZE
	.align		4
.L_3:
        /*0018*/ 	.byte	0x04, 0x12
        /*001a*/ 	.short	(.L_5 - .L_4)
	.align		4
.L_4:
        /*001c*/ 	.word	index@(reg_local)
        /*0020*/ 	.word	0x00000008
.L_5:


//--------------------- .nv.compat                --------------------------
	.section	.nv.compat,"",@"SHT_CUDA_COMPAT_INFO"
	.align	4
        /*0000*/ 	.byte	0x02, 0x09, 0x00, 0x00, 0x02, 0x02, 0x01, 0x00, 0x02, 0x05, 0x05, 0x00, 0x03, 0x07, 0x01, 0x01
        /*0010*/ 	.byte	0x02, 0x03, 0x00, 0x00, 0x02, 0x06, 0x01, 0x00, 0x04, 0x0b, 0x08, 0x00, 0x09, 0x00, 0x00, 0x00
        /*0020*/ 	.byte	0x00, 0x00, 0x00, 0x00


//--------------------- .nv.info.reg_local        --------------------------
	.section	.nv.info.reg_local,"",@"SHT_CUDA_INFO"
	.sectionflags	@""
	.align	4


	//----- nvinfo : EIATTR_CUDA_API_VERSION
	.align		4
        /*0000*/ 	.byte	0x04, 0x37
        /*0002*/ 	.short	(.L_7 - .L_6)
.L_6:
        /*0004*/ 	.word	0x00000082


	//----- nvinfo : EIATTR_KPARAM_INFO
	.align		4
.L_7:
        /*0008*/ 	.byte	0x04, 0x17
        /*000a*/ 	.short	(.L_9 - .L_8)
.L_8:
        /*000c*/ 	.word	0x00000000
        /*0010*/ 	.short	0x0001
        /*0012*/ 	.short	0x0008
        /*0014*/ 	.byte	0x00, 0xf0, 0x21, 0x00


	//----- nvinfo : EIATTR_KPARAM_INFO
	.align		4
.L_9:
        /*0018*/ 	.byte	0x04, 0x17
        /*001a*/ 	.short	(.L_11 - .L_10)
.L_10:
        /*001c*/ 	.word	0x00000000
        /*0020*/ 	.short	0x0000
        /*0022*/ 	.short	0x0000
        /*0024*/ 	.byte	0x00, 0xf0, 0x21, 0x00


	//----- nvinfo : EIATTR_SPARSE_MMA_MASK
	.align		4
.L_11:
        /*0028*/ 	.byte	0x03, 0x50
        /*002a*/ 	.short	0x0000


	//----- nvinfo : EIATTR_MAXREG_COUNT
	.align		4
        /*002c*/ 	.byte	0x03, 0x1b
        /*002e*/ 	.short	0x00ff


	//----- nvinfo : EIATTR_MERCURY_ISA_VERSION
	.align		4
        /*0030*/ 	.byte	0x03, 0x5f
        /*0032*/ 	.short	0x0101


	//----- nvinfo : EIATTR_VRC_CTA_INIT_COUNT
	.align		4
        /*0034*/ 	.byte	0x02, 0x4a
	.zero		1
	.zero		1


	//----- nvinfo : EIATTR_EXIT_INSTR_OFFSETS
	.align		4
        /*0038*/ 	.byte	0x04, 0x1c
        /*003a*/ 	.short	(.L_13 - .L_12)


	//   ....[0]....
.L_12:
        /*003c*/ 	.word	0x000000a0


	//----- nvinfo : EIATTR_CBANK_PARAM_SIZE
	.align		4
.L_13:
        /*0040*/ 	.byte	0x03, 0x19
        /*0042*/ 	.short	0x0010


	//----- nvinfo : EIATTR_PARAM_CBANK
	.align		4
        /*0044*/ 	.byte	0x04, 0x0a
        /*0046*/ 	.short	(.L_15 - .L_14)
	.align		4
.L_14:
        /*0048*/ 	.word	index@(.nv.constant0.reg_local)
        /*004c*/ 	.short	0x0380
        /*004e*/ 	.short	0x0010


	//----- nvinfo : EIATTR_SW_WAR
	.align		4
.L_15:
        /*0050*/ 	.byte	0x04, 0x36
        /*0052*/ 	.short	(.L_17 - .L_16)
.L_16:
        /*0054*/ 	.word	0x00000008
.L_17:


//--------------------- .nv.callgraph             --------------------------
	.section	.nv.callgraph,"",@"SHT_CUDA_CALLGRAPH"
	.align	4
	.sectionentsize	8
	.align		4
        /*0000*/ 	.word	0x00000000
	.align		4
        /*0004*/ 	.word	0xffffffff
	.align		4
        /*0008*/ 	.word	0x00000000
	.align		4
        /*000c*/ 	.word	0xfffffffe
	.align		4
        /*0010*/ 	.word	0x00000000
	.align		4
        /*0014*/ 	.word	0xfffffffd
	.align		4
        /*0018*/ 	.word	0x00000000
	.align		4
        /*001c*/ 	.word	0xfffffffc


//--------------------- .text.reg_local           --------------------------
	.section	.text.reg_local,"ax",@progbits
	.align	128
        .global         reg_local
        .type           reg_local,@function
        .size           reg_local,(.L_x_1 - reg_local)
        .other          reg_local,@"STO_CUDA_ENTRY STV_DEFAULT"
reg_local:
.text.reg_local:
[----:B------:R-:W0:Y:S08]  /*0000*/  LDC R1, c[0x0][0x37c] ;  /* 0x0000df00ff017b82 */ /* 0x000e300000000800 */
[----:B------:R-:W1:Y:S01]  /*0010*/  LDC.64 R4, c[0x0][0x380] ;  /* 0x0000e000ff047b82 */ /* 0x000e620000000a00 */
[----:B------:R-:W1:Y:S01]  /*0020*/  LDCU.64 UR4, c[0x0][0x358] ;  /* 0x00006b00ff0477ac */ /* 0x000e620008000a00 */
[----:B0-----:R-:W-:Y:S01]  /*0030*/  VIADD R1, R1, 0xfffffff8 ;  /* 0xfffffff801017836 */ /* 0x001fe20000000000 */
[----:B-1----:R-:W2:Y:S05]  /*0040*/  LDG.E.64 R4, desc[UR4][R4.64] ;  /* 0x0000000404047981 */ /* 0x002eaa000c1e1b00 */
[----:B------:R-:W0:Y:S01]  /*0050*/  LDC.64 R6, c[0x0][0x388] ;  /* 0x0000e200ff067b82 */ /* 0x000e220000000a00 */
[----:B--2---:R-:W-:-:S04]  /*0060*/  IADD3 R2, P0, PT, R4, 0x1, RZ ;  /* 0x0000000104027810 */ /* 0x004fc80007f1e0ff */
[----:B------:R-:W-:-:S05]  /*0070*/  IADD3.X R3, PT, PT, RZ, R5, RZ, P0, !PT ;  /* 0x00000005ff037210 */ /* 0x000fca00007fe4ff */
[----:B------:R-:W-:Y:S04]  /*0080*/  STL.64 [R1], R2 ;  /* 0x0000000201007387 */ /* 0x000fe80000100a00 */
[----:B0-----:R-:W-:Y:S01]  /*0090*/  STG.E.64 desc[UR4][R6.64], R2 ;  /* 0x0000000206007986 */ /* 0x001fe2000c101b04 */
[----:B------:R-:W-:Y:S05]  /*00a0*/  EXIT ;  /* 0x000000000000794d */ /* 0x000fea0003800000 */
.L_x_0:
[----:B------:R-:W-:-:S00]  /*00b0*/  BRA `(.L_x_0) ;  /* 0xfffffffc00fc7947 */ /* 0x000fc0000383ffff */
[----:B------:R-:W-:-:S00]  /*00c0*/  NOP ;  /* 0x0000000000007918 */ /* 0x000fc00000000000 */
        /* <DEDUP_REMOVED lines=11> */
.L_x_1:


//--------------------- .nv.shared.reserved.0     --------------------------
	.section	.nv.shared.reserved.0,"aw",@nobits
	.weak		__nv_reservedSMEM_offset_0_alias
	.size		__nv_reservedSMEM_offset_0_alias, 0, 64
	.other		__nv_reservedSMEM_offset_0_alias,@"STO_CUDA_RESERVED_SHARED STV_DEFAULT"
__nv_reservedSMEM_offset_0_alias:
	.zero		0
	.zero		64


//--------------------- .nv.constant0.reg_local   --------------------------
	.section	.nv.constant0.reg_local,"a",@progbits
	.sectionflags	@""
	.align	4
.nv.constant0.reg_local:
	.zero		912


//--------------------- SYMBOLS --------------------------

	.type		.nv.reservedSmem.offset0,@object
	.size		.nv.reservedSmem.offset0,0x4
